//
// Generated by NVIDIA NVVM Compiler
//
// Compiler Build ID: CL-36424714
// Cuda compilation tools, release 13.0, V13.0.88
// Based on NVVM 20.0.0
//

.version 9.0
.target sm_100
.address_size 64

	// .globl	_Z3addPfS_S_

.visible .entry _Z3addPfS_S_(
	.param .u64 .ptr .align 1 _Z3addPfS_S__param_0,
	.param .u64 .ptr .align 1 _Z3addPfS_S__param_1,
	.param .u64 .ptr .align 1 _Z3addPfS_S__param_2
)
{
	.reg .pred 	%p<2>;
	.reg .b32 	%r<5>;
	.reg .b32 	%f<4>;
	.reg .b64 	%rd<11>;

	ld.param.u64 	%rd1, [_Z3addPfS_S__param_0];
	ld.param.u64 	%rd2, [_Z3addPfS_S__param_1];
	ld.param.u64 	%rd3, [_Z3addPfS_S__param_2];
	mov.u32 	%r2, %tid.x;
	mov.u32 	%r3, %ctaid.x;
	mov.u32 	%r4, %ntid.x;
	mad.lo.s32 	%r1, %r3, %r4, %r2;
	setp.gt.s32 	%p1, %r1, 324999999;
	@%p1 bra 	$L__BB0_2;
	cvta.to.global.u64 	%rd4, %rd1;
	cvta.to.global.u64 	%rd5, %rd2;
	cvta.to.global.u64 	%rd6, %rd3;
	mul.wide.s32 	%rd7, %r1, 4;
	add.s64 	%rd8, %rd4, %rd7;
	ld.global.f32 	%f1, [%rd8];
	add.s64 	%rd9, %rd5, %rd7;
	ld.global.f32 	%f2, [%rd9];
	add.f32 	%f3, %f1, %f2;
	add.s64 	%rd10, %rd6, %rd7;
	st.global.f32 	[%rd10], %f3;
$L__BB0_2:
	ret;

}


// ===== COMPILED SASS (sm_100) =====

	.target	sm_100

	.elftype	@"ET_EXEC"


//--------------------- .note.nv.tkinfo           --------------------------
	.section	.note.nv.tkinfo,"",@"SHT_NOTE"
	.sectionflags	@"SHF_NOTE_NV_TKINFO"
	.tkinfo
        /*0018*/ 	.word	0x00000002
        /*0030*/ 	.string	""
        /*0030*/ 	.string	"ptxas"
        /*0030*/ 	.string	"Cuda compilation tools, release 13.0, V13.0.88"
        /*0030*/ 	.string	"Build cuda_13.0.r13.0/compiler.36424714_0"
        /*0030*/ 	.string	"-arch sm_100 -m 64 "



//--------------------- .note.nv.cuinfo           --------------------------
	.section	.note.nv.cuinfo,"",@"SHT_NOTE"
	.sectionflags	@"SHF_NOTE_NV_CUINFO"
        /*0018*/ 	.short	0x0002
        /*001a*/ 	.short	0x0064
        /*001c*/ 	.short	0x0082
	.zero		2


//--------------------- .nv.info                  --------------------------
	.section	.nv.info,"",@"SHT_CUDA_INFO"
	.align	4


	//----- nvinfo : EIATTR_REGCOUNT
	.align		4
        /*0000*/ 	.byte	0x04, 0x2f
        /*0002*/ 	.short	(.L_1 - .L_0)
	.align		4
.L_0:
        /*0004*/ 	.word	index@(_Z3addPfS_S_)
        /*0008*/ 	.word	0x0000000c


	//----- nvinfo : EIATTR_FRAME_SIZE
	.align		4
.L_1:
        /*000c*/ 	.byte	0x04, 0x11
        /*000e*/ 	.short	(.L_3 - .L_2)
	.align		4
.L_2:
        /*0010*/ 	.word	index@(_Z3addPfS_S_)
        /*0014*/ 	.word	0x00000000


	//----- nvinfo : EIATTR_MIN_STACK_SIZE
	.align		4
.L_3:
        /*0018*/ 	.byte	0x04, 0x12
        /*001a*/ 	.short	(.L_5 - .L_4)
	.align		4
.L_4:
        /*001c*/ 	.word	index@(_Z3addPfS_S_)
        /*0020*/ 	.word	0x00000000
.L_5:


//--------------------- .nv.compat                --------------------------
	.section	.nv.compat,"",@"SHT_CUDA_COMPAT_INFO"
	.align	4
        /*0000*/ 	.byte	0x02, 0x09, 0x00, 0x00, 0x02, 0x02, 0x01, 0x00, 0x02, 0x05, 0x05, 0x00, 0x03, 0x07, 0x01, 0x01
        /*0010*/ 	.byte	0x02, 0x03, 0x00, 0x00, 0x02, 0x06, 0x01, 0x00, 0x04, 0x0b, 0x08, 0x00, 0x09, 0x00, 0x00, 0x00
        /*0020*/ 	.byte	0x00, 0x00, 0x00, 0x00


//--------------------- .nv.info._Z3addPfS_S_     --------------------------
	.section	.nv.info._Z3addPfS_S_,"",@"SHT_CUDA_INFO"
	.sectionflags	@""
	.align	4


	//----- nvinfo : EIATTR_CUDA_API_VERSION
	.align		4
        /*0000*/ 	.byte	0x04, 0x37
        /*0002*/ 	.short	(.L_7 - .L_6)
.L_6:
        /*0004*/ 	.word	0x00000082


	//----- nvinfo : EIATTR_KPARAM_INFO
	.align		4
.L_7:
        /*0008*/ 	.byte	0x04, 0x17
        /*000a*/ 	.short	(.L_9 - .L_8)
.L_8:
        /*000c*/ 	.word	0x00000000
        /*0010*/ 	.short	0x0002
        /*0012*/ 	.short	0x0010
        /*0014*/ 	.byte	0x00, 0xf5, 0x21, 0x00


	//----- nvinfo : EIATTR_KPARAM_INFO
	.align		4
.L_9:
        /*0018*/ 	.byte	0x04, 0x17
        /*001a*/ 	.short	(.L_11 - .L_10)
.L_10:
        /*001c*/ 	.word	0x00000000
        /*0020*/ 	.short	0x0001
        /*0022*/ 	.short	0x0008
        /*0024*/ 	.byte	0x00, 0xf5, 0x21, 0x00


	//----- nvinfo : EIATTR_KPARAM_INFO
	.align		4
.L_11:
        /*0028*/ 	.byte	0x04, 0x17
        /*002a*/ 	.short	(.L_13 - .L_12)
.L_12:
        /*002c*/ 	.word	0x00000000
        /*0030*/ 	.short	0x0000
        /*0032*/ 	.short	0x0000
        /*0034*/ 	.byte	0x00, 0xf5, 0x21, 0x00


	//----- nvinfo : EIATTR_SPARSE_MMA_MASK
	.align		4
.L_13:
        /*0038*/ 	.byte	0x03, 0x50
        /*003a*/ 	.short	0x0000


	//----- nvinfo : EIATTR_MAXREG_COUNT
	.align		4
        /*003c*/ 	.byte	0x03, 0x1b
        /*003e*/ 	.short	0x00ff


	//----- nvinfo : EIATTR_MERCURY_ISA_VERSION
	.align		4
        /*0040*/ 	.byte	0x03, 0x5f
        /*0042*/ 	.short	0x0101


	//----- nvinfo : EIATTR_VRC_CTA_INIT_COUNT
	.align		4
        /*0044*/ 	.byte	0x02, 0x4a
	.zero		1
	.zero		1


	//----- nvinfo : EIATTR_EXIT_INSTR_OFFSETS
	.align		4
        /*0048*/ 	.byte	0x04, 0x1c
        /*004a*/ 	.short	(.L_15 - .L_14)


	//   ....[0]....
.L_14:
        /*004c*/ 	.word	0x00000060


	//   ....[1]....
        /*0050*/ 	.word	0x00000120


	//----- nvinfo : EIATTR_CBANK_PARAM_SIZE
	.align		4
.L_15:
        /*0054*/ 	.byte	0x03, 0x19
        /*0056*/ 	.short	0x0018


	//----- nvinfo : EIATTR_PARAM_CBANK
	.align		4
        /*0058*/ 	.byte	0x04, 0x0a
        /*005a*/ 	.short	(.L_17 - .L_16)
	.align		4
.L_16:
        /*005c*/ 	.word	index@(.nv.constant0._Z3addPfS_S_)
        /*0060*/ 	.short	0x0380
        /*0062*/ 	.short	0x0018


	//----- nvinfo : EIATTR_SW_WAR
	.align		4
.L_17:
        /*0064*/ 	.byte	0x04, 0x36
        /*0066*/ 	.short	(.L_19 - .L_18)
.L_18:
        /*0068*/ 	.word	0x00000008
.L_19:


//--------------------- .nv.callgraph             --------------------------
	.section	.nv.callgraph,"",@"SHT_CUDA_CALLGRAPH"
	.align	4
	.sectionentsize	8
	.align		4
        /*0000*/ 	.word	0x00000000
	.align		4
        /*0004*/ 	.word	0xffffffff
	.align		4
        /*0008*/ 	.word	0x00000000
	.align		4
        /*000c*/ 	.word	0xfffffffe
	.align		4
        /*0010*/ 	.word	0x00000000
	.align		4
        /*0014*/ 	.word	0xfffffffd
	.align		4
        /*0018*/ 	.word	0x00000000
	.align		4
        /*001c*/ 	.word	0xfffffffc


//--------------------- .text._Z3addPfS_S_        --------------------------
	.section	.text._Z3addPfS_S_,"ax",@progbits
	.align	128
        .global         _Z3addPfS_S_
        .type           _Z3addPfS_S_,@function
        .size           _Z3addPfS_S_,(.L_x_1 - _Z3addPfS_S_)
        .other          _Z3addPfS_S_,@"STO_CUDA_ENTRY STV_DEFAULT"
_Z3addPfS_S_:
.text._Z3addPfS_S_:
[----:B------:R-:W-:Y:S01]  /*0000*/  LDC R1, c[0x0][0x37c] ;  /* 0x0000df00ff017b82 */ /* 0x000fe20000000800 */
[----:B------:R-:W0:Y:S07]  /*0010*/  S2R R9, SR_TID.X ;  /* 0x0000000000097919 */ /* 0x000e2e0000002100 */
[----:B------:R-:W0:Y:S08]  /*0020*/  S2UR UR4, SR_CTAID.X ;  /* 0x00000000000479c3 */ /* 0x000e300000002500 */
[----:B------:R-:W0:Y:S02]  /*0030*/  LDC R0, c[0x0][0x360] ;  /* 0x0000d800ff007b82 */ /* 0x000e240000000800 */
[----:B0-----:R-:W-:-:S05]  /*0040*/  IMAD R9, R0, UR4, R9 ;  /* 0x0000000400097c24 */ /* 0x001fca000f8e0209 */
[----:B------:R-:W-:-:S13]  /*0050*/  ISETP.GT.AND P0, PT, R9, 0x135f1b3f, PT ;  /* 0x135f1b3f0900780c */ /* 0x000fda0003f04270 */
[----:B------:R-:W-:Y:S05]  /*0060*/  @P0 EXIT ;  /* 0x000000000000094d */ /* 0x000fea0003800000 */
[----:B------:R-:W0:Y:S01]  /*0070*/  LDC.64 R2, c[0x0][0x380] ;  /* 0x0000e000ff027b82 */ /* 0x000e220000000a00 */
[----:B------:R-:W1:Y:S07]  /*0080*/  LDCU.64 UR4, c[0x0][0x358] ;  /* 0x00006b00ff0477ac */ /* 0x000e6e0008000a00 */
[----:B------:R-:W2:Y:S08]  /*0090*/  LDC.64 R4, c[0x0][0x388] ;  /* 0x0000e200ff047b82 */ /* 0x000eb00000000a00 */
[----:B------:R-:W3:Y:S01]  /*00a0*/  LDC.64 R6, c[0x0][0x390] ;  /* 0x0000e400ff067b82 */ /* 0x000ee20000000a00 */
[----:B0-----:R-:W-:-:S06]  /*00b0*/  IMAD.WIDE R2, R9, 0x4, R2 ;  /* 0x0000000409027825 */ /* 0x001fcc00078e0202 */
[----:B-1----:R-:W4:Y:S01]  /*00c0*/  LDG.E R2, desc[UR4][R2.64] ;  /* 0x0000000402027981 */ /* 0x002f22000c1e1900 */
[----:B--2---:R-:W-:-:S06]  /*00d0*/  IMAD.WIDE R4, R9, 0x4, R4 ;  /* 0x0000000409047825 */ /* 0x004fcc00078e0204 */
[----:B------:R-:W4:Y:S01]  /*00e0*/  LDG.E R5, desc[UR4][R4.64] ;  /* 0x0000000404057981 */ /* 0x000f22000c1e1900 */
[----:B---3--:R-:W-:-:S04]  /*00f0*/  IMAD.WIDE R6, R9, 0x4, R6 ;  /* 0x0000000409067825 */ /* 0x008fc800078e0206 */
[----:B----4-:R-:W-:-:S05]  /*0100*/  FADD R9, R2, R5 ;  /* 0x0000000502097221 */ /* 0x010fca0000000000 */
[----:B------:R-:W-:Y:S01]  /*0110*/  STG.E desc[UR4][R6.64], R9 ;  /* 0x0000000906007986 */ /* 0x000fe2000c101904 */
[----:B------:R-:W-:Y:S05]  /*0120*/  EXIT ;  /* 0x000000000000794d */ /* 0x000fea0003800000 */
.L_x_0:
[----:B------:R-:W-:-:S00]  /*0130*/  BRA `(.L_x_0) ;  /* 0xfffffffc00fc7947 */ /* 0x000fc0000383ffff */
[----:B------:R-:W-:-:S00]  /*0140*/  NOP ;  /* 0x0000000000007918 */ /* 0x000fc00000000000 */
        /* <DEDUP_REMOVED lines=11> */
.L_x_1:


//--------------------- .nv.shared.reserved.0     --------------------------
	.section	.nv.shared.reserved.0,"aw",@nobits
	.weak		__nv_reservedSMEM_offset_0_alias
	.size		__nv_reservedSMEM_offset_0_alias, 0, 64
	.other		__nv_reservedSMEM_offset_0_alias,@"STO_CUDA_RESERVED_SHARED STV_DEFAULT"
__nv_reservedSMEM_offset_0_alias:
	.zero		0
	.zero		64


//--------------------- .nv.constant0._Z3addPfS_S_ --------------------------
	.section	.nv.constant0._Z3addPfS_S_,"a",@progbits
	.sectionflags	@""
	.align	4
.nv.constant0._Z3addPfS_S_:
	.zero		920


//--------------------- SYMBOLS --------------------------

	.type		.nv.reservedSmem.offset0,@object
	.size		.nv.reservedSmem.offset0,0x4
